//
// Generated by NVIDIA NVVM Compiler
//
// Compiler Build ID: CL-36424714
// Cuda compilation tools, release 13.0, V13.0.88
// Based on NVVM 20.0.0
//

.version 9.0
.target sm_100
.address_size 64

	// .globl	_Z7calc_piPfllf

.visible .entry _Z7calc_piPfllf(
	.param .u64 .ptr .align 1 _Z7calc_piPfllf_param_0,
	.param .u64 _Z7calc_piPfllf_param_1,
	.param .u64 _Z7calc_piPfllf_param_2,
	.param .f32 _Z7calc_piPfllf_param_3
)
{
	.reg .pred 	%p<9>;
	.reg .b32 	%r<10>;
	.reg .b32 	%f<39>;
	.reg .b64 	%rd<38>;
	.reg .b64 	%fd<17>;

	ld.param.u64 	%rd17, [_Z7calc_piPfllf_param_0];
	ld.param.u64 	%rd18, [_Z7calc_piPfllf_param_1];
	ld.param.u64 	%rd19, [_Z7calc_piPfllf_param_2];
	ld.param.f32 	%f8, [_Z7calc_piPfllf_param_3];
	mov.u32 	%r2, %ctaid.x;
	mov.u32 	%r1, %ntid.x;
	mov.u32 	%r3, %tid.x;
	mad.lo.s32 	%r4, %r2, %r1, %r3;
	cvt.s64.s32 	%rd1, %r4;
	setp.le.s64 	%p1, %rd19, %rd1;
	@%p1 bra 	$L__BB0_11;
	setp.le.s64 	%p2, %rd18, %rd1;
	mov.f32 	%f38, 0f00000000;
	@%p2 bra 	$L__BB0_10;
	cvt.f64.f32 	%fd1, %f8;
	mov.u32 	%r5, %nctaid.x;
	mul.lo.s32 	%r6, %r1, %r5;
	cvt.s64.s32 	%rd2, %r6;
	add.s64 	%rd20, %rd2, %rd1;
	max.s64 	%rd21, %rd18, %rd20;
	setp.lt.s64 	%p3, %rd20, %rd18;
	selp.u64 	%rd3, 1, 0, %p3;
	add.s64 	%rd22, %rd20, %rd3;
	sub.s64 	%rd4, %rd21, %rd22;
	or.b64  	%rd23, %rd4, %rd2;
	and.b64  	%rd24, %rd23, -4294967296;
	setp.ne.s64 	%p4, %rd24, 0;
	@%p4 bra 	$L__BB0_4;
	cvt.u32.u64 	%r7, %rd2;
	cvt.u32.u64 	%r8, %rd4;
	div.u32 	%r9, %r8, %r7;
	cvt.u64.u32 	%rd33, %r9;
	bra.uni 	$L__BB0_5;
$L__BB0_4:
	div.u64 	%rd33, %rd4, %rd2;
$L__BB0_5:
	add.s64 	%rd8, %rd33, %rd3;
	and.b64  	%rd25, %rd8, 3;
	setp.eq.s64 	%p5, %rd25, 3;
	mov.f32 	%f38, 0f00000000;
	mov.u64 	%rd36, %rd1;
	@%p5 bra 	$L__BB0_8;
	add.s64 	%rd26, %rd8, 1;
	and.b64  	%rd34, %rd26, 3;
	mov.f32 	%f38, 0f00000000;
	mov.u64 	%rd36, %rd1;
$L__BB0_7:
	.pragma "nounroll";
	cvt.rn.f64.s64 	%fd2, %rd36;
	add.f64 	%fd3, %fd2, 0d3FE0000000000000;
	mul.f64 	%fd4, %fd3, %fd1;
	cvt.rn.f32.f64 	%f13, %fd4;
	fma.rn.f32 	%f14, %f13, %f13, 0f3F800000;
	mov.f32 	%f15, 0f40800000;
	div.rn.f32 	%f16, %f15, %f14;
	add.f32 	%f38, %f38, %f16;
	add.s64 	%rd36, %rd36, %rd2;
	add.s64 	%rd34, %rd34, -1;
	setp.ne.s64 	%p6, %rd34, 0;
	@%p6 bra 	$L__BB0_7;
$L__BB0_8:
	setp.lt.u64 	%p7, %rd8, 3;
	@%p7 bra 	$L__BB0_10;
$L__BB0_9:
	cvt.rn.f64.s64 	%fd5, %rd36;
	add.f64 	%fd6, %fd5, 0d3FE0000000000000;
	mul.f64 	%fd7, %fd6, %fd1;
	cvt.rn.f32.f64 	%f17, %fd7;
	fma.rn.f32 	%f18, %f17, %f17, 0f3F800000;
	mov.f32 	%f19, 0f40800000;
	div.rn.f32 	%f20, %f19, %f18;
	add.f32 	%f21, %f38, %f20;
	add.s64 	%rd27, %rd36, %rd2;
	cvt.rn.f64.s64 	%fd8, %rd27;
	add.f64 	%fd9, %fd8, 0d3FE0000000000000;
	mul.f64 	%fd10, %fd9, %fd1;
	cvt.rn.f32.f64 	%f22, %fd10;
	fma.rn.f32 	%f23, %f22, %f22, 0f3F800000;
	div.rn.f32 	%f24, %f19, %f23;
	add.f32 	%f25, %f21, %f24;
	add.s64 	%rd28, %rd27, %rd2;
	cvt.rn.f64.s64 	%fd11, %rd28;
	add.f64 	%fd12, %fd11, 0d3FE0000000000000;
	mul.f64 	%fd13, %fd12, %fd1;
	cvt.rn.f32.f64 	%f26, %fd13;
	fma.rn.f32 	%f27, %f26, %f26, 0f3F800000;
	div.rn.f32 	%f28, %f19, %f27;
	add.f32 	%f29, %f25, %f28;
	add.s64 	%rd29, %rd28, %rd2;
	cvt.rn.f64.s64 	%fd14, %rd29;
	add.f64 	%fd15, %fd14, 0d3FE0000000000000;
	mul.f64 	%fd16, %fd15, %fd1;
	cvt.rn.f32.f64 	%f30, %fd16;
	fma.rn.f32 	%f31, %f30, %f30, 0f3F800000;
	div.rn.f32 	%f32, %f19, %f31;
	add.f32 	%f38, %f29, %f32;
	add.s64 	%rd36, %rd29, %rd2;
	setp.lt.s64 	%p8, %rd36, %rd18;
	@%p8 bra 	$L__BB0_9;
$L__BB0_10:
	mul.f32 	%f33, %f8, %f38;
	cvta.to.global.u64 	%rd30, %rd17;
	shl.b64 	%rd31, %rd1, 2;
	add.s64 	%rd32, %rd30, %rd31;
	st.global.f32 	[%rd32], %f33;
$L__BB0_11:
	ret;

}


// ===== COMPILED SASS (sm_100) =====

	.target	sm_100

	.elftype	@"ET_EXEC"


//--------------------- .note.nv.tkinfo           --------------------------
	.section	.note.nv.tkinfo,"",@"SHT_NOTE"
	.sectionflags	@"SHF_NOTE_NV_TKINFO"
	.tkinfo
        /*0018*/ 	.word	0x00000002
        /*0030*/ 	.string	""
        /*0030*/ 	.string	"ptxas"
        /*0030*/ 	.string	"Cuda compilation tools, release 13.0, V13.0.88"
        /*0030*/ 	.string	"Build cuda_13.0.r13.0/compiler.36424714_0"
        /*0030*/ 	.string	"-arch sm_100 -m 64 "



//--------------------- .note.nv.cuinfo           --------------------------
	.section	.note.nv.cuinfo,"",@"SHT_NOTE"
	.sectionflags	@"SHF_NOTE_NV_CUINFO"
        /*0018*/ 	.short	0x0002
        /*001a*/ 	.short	0x0064
        /*001c*/ 	.short	0x0082
	.zero		2


//--------------------- .nv.info                  --------------------------
	.section	.nv.info,"",@"SHT_CUDA_INFO"
	.align	4


	//----- nvinfo : EIATTR_REGCOUNT
	.align		4
        /*0000*/ 	.byte	0x04, 0x2f
        /*0002*/ 	.short	(.L_1 - .L_0)
	.align		4
.L_0:
        /*0004*/ 	.word	index@(_Z7calc_piPfllf)
        /*0008*/ 	.word	0x0000001b


	//----- nvinfo : EIATTR_FRAME_SIZE
	.align		4
.L_1:
        /*000c*/ 	.byte	0x04, 0x11
        /*000e*/ 	.short	(.L_3 - .L_2)
	.align		4
.L_2:
        /*0010*/ 	.word	index@($__internal_1_$__cuda_sm3x_div_rn_noftz_f32_slowpath)
        /*0014*/ 	.word	0x00000000


	//----- nvinfo : EIATTR_FRAME_SIZE
	.align		4
.L_3:
        /*0018*/ 	.byte	0x04, 0x11
        /*001a*/ 	.short	(.L_5 - .L_4)
	.align		4
.L_4:
        /*001c*/ 	.word	index@($__internal_0_$__cuda_sm20_div_u64)
        /*0020*/ 	.word	0x00000000


	//----- nvinfo : EIATTR_FRAME_SIZE
	.align		4
.L_5:
        /*0024*/ 	.byte	0x04, 0x11
        /*0026*/ 	.short	(.L_7 - .L_6)
	.align		4
.L_6:
        /*0028*/ 	.word	index@(_Z7calc_piPfllf)
        /*002c*/ 	.word	0x00000000


	//----- nvinfo : EIATTR_MIN_STACK_SIZE
	.align		4
.L_7:
        /*0030*/ 	.byte	0x04, 0x12
        /*0032*/ 	.short	(.L_9 - .L_8)
	.align		4
.L_8:
        /*0034*/ 	.word	index@(_Z7calc_piPfllf)
        /*0038*/ 	.word	0x00000000
.L_9:


//--------------------- .nv.compat                --------------------------
	.section	.nv.compat,"",@"SHT_CUDA_COMPAT_INFO"
	.align	4
        /*0000*/ 	.byte	0x02, 0x09, 0x00, 0x00, 0x02, 0x02, 0x01, 0x00, 0x02, 0x05, 0x05, 0x00, 0x03, 0x07, 0x01, 0x01
        /*0010*/ 	.byte	0x02, 0x03, 0x00, 0x00, 0x02, 0x06, 0x01, 0x00, 0x04, 0x0b, 0x08, 0x00, 0x01, 0x00, 0x00, 0x00
        /*0020*/ 	.byte	0x00, 0x00, 0x00, 0x00


//--------------------- .nv.info._Z7calc_piPfllf  --------------------------
	.section	.nv.info._Z7calc_piPfllf,"",@"SHT_CUDA_INFO"
	.sectionflags	@""
	.align	4


	//----- nvinfo : EIATTR_CUDA_API_VERSION
	.align		4
        /*0000*/ 	.byte	0x04, 0x37
        /*0002*/ 	.short	(.L_11 - .L_10)
.L_10:
        /*0004*/ 	.word	0x00000082


	//----- nvinfo : EIATTR_KPARAM_INFO
	.align		4
.L_11:
        /*0008*/ 	.byte	0x04, 0x17
        /*000a*/ 	.short	(.L_13 - .L_12)
.L_12:
        /*000c*/ 	.word	0x00000000
        /*0010*/ 	.short	0x0003
        /*0012*/ 	.short	0x0018
        /*0014*/ 	.byte	0x00, 0xf0, 0x11, 0x00


	//----- nvinfo : EIATTR_KPARAM_INFO
	.align		4
.L_13:
        /*0018*/ 	.byte	0x04, 0x17
        /*001a*/ 	.short	(.L_15 - .L_14)
.L_14:
        /*001c*/ 	.word	0x00000000
        /*0020*/ 	.short	0x0002
        /*0022*/ 	.short	0x0010
        /*0024*/ 	.byte	0x00, 0xf0, 0x21, 0x00


	//----- nvinfo : EIATTR_KPARAM_INFO
	.align		4
.L_15:
        /*0028*/ 	.byte	0x04, 0x17
        /*002a*/ 	.short	(.L_17 - .L_16)
.L_16:
        /*002c*/ 	.word	0x00000000
        /*0030*/ 	.short	0x0001
        /*0032*/ 	.short	0x0008
        /*0034*/ 	.byte	0x00, 0xf0, 0x21, 0x00


	//----- nvinfo : EIATTR_KPARAM_INFO
	.align		4
.L_17:
        /*0038*/ 	.byte	0x04, 0x17
        /*003a*/ 	.short	(.L_19 - .L_18)
.L_18:
        /*003c*/ 	.word	0x00000000
        /*0040*/ 	.short	0x0000
        /*0042*/ 	.short	0x0000
        /*0044*/ 	.byte	0x00, 0xf5, 0x21, 0x00


	//----- nvinfo : EIATTR_SPARSE_MMA_MASK
	.align		4
.L_19:
        /*0048*/ 	.byte	0x03, 0x50
        /*004a*/ 	.short	0x0000


	//----- nvinfo : EIATTR_MAXREG_COUNT
	.align		4
        /*004c*/ 	.byte	0x03, 0x1b
        /*004e*/ 	.short	0x00ff


	//----- nvinfo : EIATTR_MERCURY_ISA_VERSION
	.align		4
        /*0050*/ 	.byte	0x03, 0x5f
        /*0052*/ 	.short	0x0101


	//----- nvinfo : EIATTR_VRC_CTA_INIT_COUNT
	.align		4
        /*0054*/ 	.byte	0x02, 0x4a
	.zero		1
	.zero		1


	//----- nvinfo : EIATTR_EXIT_INSTR_OFFSETS
	.align		4
        /*0058*/ 	.byte	0x04, 0x1c
        /*005a*/ 	.short	(.L_21 - .L_20)


	//   ....[0]....
.L_20:
        /*005c*/ 	.word	0x00000090


	//   ....[1]....
        /*0060*/ 	.word	0x00000ca0


	//----- nvinfo : EIATTR_CRS_STACK_SIZE
	.align		4
.L_21:
        /*0064*/ 	.byte	0x04, 0x1e
        /*0066*/ 	.short	(.L_23 - .L_22)
.L_22:
        /*0068*/ 	.word	0x00000000


	//----- nvinfo : EIATTR_CBANK_PARAM_SIZE
	.align		4
.L_23:
        /*006c*/ 	.byte	0x03, 0x19
        /*006e*/ 	.short	0x001c


	//----- nvinfo : EIATTR_PARAM_CBANK
	.align		4
        /*0070*/ 	.byte	0x04, 0x0a
        /*0072*/ 	.short	(.L_25 - .L_24)
	.align		4
.L_24:
        /*0074*/ 	.word	index@(.nv.constant0._Z7calc_piPfllf)
        /*0078*/ 	.short	0x0380
        /*007a*/ 	.short	0x001c


	//----- nvinfo : EIATTR_SW_WAR
	.align		4
.L_25:
        /*007c*/ 	.byte	0x04, 0x36
        /*007e*/ 	.short	(.L_27 - .L_26)
.L_26:
        /*0080*/ 	.word	0x00000008
.L_27:


//--------------------- .nv.callgraph             --------------------------
	.section	.nv.callgraph,"",@"SHT_CUDA_CALLGRAPH"
	.align	4
	.sectionentsize	8
	.align		4
        /*0000*/ 	.word	0x00000000
	.align		4
        /*0004*/ 	.word	0xffffffff
	.align		4
        /*0008*/ 	.word	0x00000000
	.align		4
        /*000c*/ 	.word	0xfffffffe
	.align		4
        /*0010*/ 	.word	0x00000000
	.align		4
        /*0014*/ 	.word	0xfffffffd
	.align		4
        /*0018*/ 	.word	0x00000000
	.align		4
        /*001c*/ 	.word	0xfffffffc


//--------------------- .text._Z7calc_piPfllf     --------------------------
	.section	.text._Z7calc_piPfllf,"ax",@progbits
	.align	128
        .global         _Z7calc_piPfllf
        .type           _Z7calc_piPfllf,@function
        .size           _Z7calc_piPfllf,(.L_x_32 - _Z7calc_piPfllf)
        .other          _Z7calc_piPfllf,@"STO_CUDA_ENTRY STV_DEFAULT"
_Z7calc_piPfllf:
.text._Z7calc_piPfllf:
[----:B------:R-:W-:Y:S01]  /*0000*/  LDC R1, c[0x0][0x37c] ;  /* 0x0000df00ff017b82 */ /* 0x000fe20000000800 */
[----:B------:R-:W0:Y:S07]  /*0010*/  S2R R3, SR_TID.X ;  /* 0x0000000000037919 */ /* 0x000e2e0000002100 */
[----:B------:R-:W0:Y:S01]  /*0020*/  S2UR UR4, SR_CTAID.X ;  /* 0x00000000000479c3 */ /* 0x000e220000002500 */
[----:B------:R-:W1:Y:S07]  /*0030*/  LDCU.64 UR6, c[0x0][0x390] ;  /* 0x00007200ff0677ac */ /* 0x000e6e0008000a00 */
[----:B------:R-:W0:Y:S02]  /*0040*/  LDC R6, c[0x0][0x360] ;  /* 0x0000d800ff067b82 */ /* 0x000e240000000800 */
[----:B0-----:R-:W-:-:S05]  /*0050*/  IMAD R4, R6, UR4, R3 ;  /* 0x0000000406047c24 */ /* 0x001fca000f8e0203 */
[----:B-1----:R-:W-:Y:S02]  /*0060*/  ISETP.GE.U32.AND P0, PT, R4, UR6, PT ;  /* 0x0000000604007c0c */ /* 0x002fe4000bf06070 */
[----:B------:R-:W-:-:S04]  /*0070*/  SHF.R.S32.HI R5, RZ, 0x1f, R4 ;  /* 0x0000001fff057819 */ /* 0x000fc80000011404 */
[----:B------:R-:W-:-:S13]  /*0080*/  ISETP.GE.AND.EX P0, PT, R5, UR7, PT, P0 ;  /* 0x0000000705007c0c */ /* 0x000fda000bf06300 */
[----:B------:R-:W-:Y:S05]  /*0090*/  @P0 EXIT ;  /* 0x000000000000094d */ /* 0x000fea0003800000 */
[----:B------:R-:W0:Y:S01]  /*00a0*/  LDCU.64 UR8, c[0x0][0x388] ;  /* 0x00007100ff0877ac */ /* 0x000e220008000a00 */
[----:B------:R-:W-:Y:S01]  /*00b0*/  BSSY.RECONVERGENT B0, `(.L_x_0) ;  /* 0x00000b8000007945 */ /* 0x000fe20003800200 */
[----:B------:R-:W-:Y:S01]  /*00c0*/  IMAD.MOV.U32 R19, RZ, RZ, RZ ;  /* 0x000000ffff137224 */ /* 0x000fe200078e00ff */
[----:B------:R-:W1:Y:S01]  /*00d0*/  LDCU.64 UR6, c[0x0][0x358] ;  /* 0x00006b00ff0677ac */ /* 0x000e620008000a00 */
[----:B------:R-:W2:Y:S01]  /*00e0*/  LDCU.64 UR10, c[0x0][0x388] ;  /* 0x00007100ff0a77ac */ /* 0x000ea20008000a00 */
[----:B0-----:R-:W-:-:S04]  /*00f0*/  ISETP.GE.U32.AND P0, PT, R4, UR8, PT ;  /* 0x0000000804007c0c */ /* 0x001fc8000bf06070 */
[----:B------:R-:W-:-:S13]  /*0100*/  ISETP.GE.AND.EX P0, PT, R5, UR9, PT, P0 ;  /* 0x0000000905007c0c */ /* 0x000fda000bf06300 */
[----:B-12---:R-:W-:Y:S05]  /*0110*/  @P0 BRA `(.L_x_1) ;  /* 0x0000000800c40947 */ /* 0x006fea0003800000 */
[----:B------:R-:W0:Y:S01]  /*0120*/  LDCU UR4, c[0x0][0x370] ;  /* 0x00006e00ff0477ac */ /* 0x000e220008000800 */
[----:B------:R-:W-:Y:S01]  /*0130*/  BSSY.RECONVERGENT B1, `(.L_x_2) ;  /* 0x0000029000017945 */ /* 0x000fe20003800200 */
[----:B0-----:R-:W-:-:S05]  /*0140*/  IMAD R6, R6, UR4, RZ ;  /* 0x0000000406067c24 */ /* 0x001fca000f8e02ff */
[----:B------:R-:W-:Y:S02]  /*0150*/  IADD3 R3, P1, PT, R4, R6, RZ ;  /* 0x0000000604037210 */ /* 0x000fe40007f3e0ff */
[----:B------:R-:W-:Y:S02]  /*0160*/  SHF.R.S32.HI R7, RZ, 0x1f, R6 ;  /* 0x0000001fff077819 */ /* 0x000fe40000011406 */
[----:B------:R-:W-:-:S03]  /*0170*/  ISETP.GE.U32.AND P0, PT, R3, UR8, PT ;  /* 0x0000000803007c0c */ /* 0x000fc6000bf06070 */
[----:B------:R-:W-:Y:S01]  /*0180*/  IMAD.X R9, R5, 0x1, R7, P1 ;  /* 0x0000000105097824 */ /* 0x000fe200008e0607 */
[----:B------:R-:W-:-:S04]  /*0190*/  ISETP.GT.U32.AND P1, PT, R3, UR8, PT ;  /* 0x0000000803007c0c */ /* 0x000fc8000bf24070 */
[C---:B------:R-:W-:Y:S02]  /*01a0*/  ISETP.GE.AND.EX P0, PT, R9.reuse, UR9, PT, P0 ;  /* 0x0000000909007c0c */ /* 0x040fe4000bf06300 */
[----:B------:R-:W-:Y:S02]  /*01b0*/  ISETP.GT.AND.EX P1, PT, R9, UR9, PT, P1 ;  /* 0x0000000909007c0c */ /* 0x000fe4000bf24310 */
[----:B------:R-:W-:Y:S02]  /*01c0*/  SEL R23, RZ, 0x1, P0 ;  /* 0x00000001ff177807 */ /* 0x000fe40000000000 */
[----:B------:R-:W-:Y:S02]  /*01d0*/  SEL R0, R3, UR8, P1 ;  /* 0x0000000803007c07 */ /* 0x000fe40008800000 */
[----:B------:R-:W-:Y:S02]  /*01e0*/  SEL R2, R9, UR9, P1 ;  /* 0x0000000909027c07 */ /* 0x000fe40008800000 */
[----:B------:R-:W-:-:S04]  /*01f0*/  IADD3 R3, P0, P1, R0, -R3, -R23 ;  /* 0x8000000300037210 */ /* 0x000fc8000791e817 */
[----:B------:R-:W-:-:S04]  /*0200*/  IADD3.X R0, PT, PT, R2, -0x1, ~R9, P0, P1 ;  /* 0xffffffff02007810 */ /* 0x000fc800007e2c09 */
[----:B------:R-:W-:-:S04]  /*0210*/  LOP3.LUT R2, R0, R7, RZ, 0xfc, !PT ;  /* 0x0000000700027212 */ /* 0x000fc800078efcff */
[----:B------:R-:W-:-:S13]  /*0220*/  ISETP.NE.U32.AND P0, PT, R2, RZ, PT ;  /* 0x000000ff0200720c */ /* 0x000fda0003f05070 */
[----:B------:R-:W-:Y:S05]  /*0230*/  @P0 BRA `(.L_x_3) ;  /* 0x0000000000500947 */ /* 0x000fea0003800000 */
[----:B------:R-:W0:Y:S01]  /*0240*/  I2F.U32.RP R0, R6 ;  /* 0x0000000600007306 */ /* 0x000e220000209000 */
[----:B------:R-:W-:Y:S01]  /*0250*/  IMAD.MOV R11, RZ, RZ, -R6 ;  /* 0x000000ffff0b7224 */ /* 0x000fe200078e0a06 */
[----:B------:R-:W-:-:S06]  /*0260*/  ISETP.NE.U32.AND P2, PT, R6, RZ, PT ;  /* 0x000000ff0600720c */ /* 0x000fcc0003f45070 */
[----:B0-----:R-:W0:Y:S02]  /*0270*/  MUFU.RCP R0, R0 ;  /* 0x0000000000007308 */ /* 0x001e240000001000 */
[----:B0-----:R-:W-:-:S06]  /*0280*/  VIADD R8, R0, 0xffffffe ;  /* 0x0ffffffe00087836 */ /* 0x001fcc0000000000 */
[----:B------:R0:W1:Y:S02]  /*0290*/  F2I.FTZ.U32.TRUNC.NTZ R9, R8 ;  /* 0x0000000800097305 */ /* 0x000064000021f000 */
[----:B0-----:R-:W-:Y:S02]  /*02a0*/  IMAD.MOV.U32 R8, RZ, RZ, RZ ;  /* 0x000000ffff087224 */ /* 0x001fe400078e00ff */
[----:B-1----:R-:W-:-:S04]  /*02b0*/  IMAD R11, R11, R9, RZ ;  /* 0x000000090b0b7224 */ /* 0x002fc800078e02ff */
[----:B------:R-:W-:-:S06]  /*02c0*/  IMAD.HI.U32 R2, R9, R11, R8 ;  /* 0x0000000b09027227 */ /* 0x000fcc00078e0008 */
[----:B------:R-:W-:-:S05]  /*02d0*/  IMAD.HI.U32 R2, R2, R3, RZ ;  /* 0x0000000302027227 */ /* 0x000fca00078e00ff */
[----:B------:R-:W-:-:S05]  /*02e0*/  IADD3 R9, PT, PT, -R2, RZ, RZ ;  /* 0x000000ff02097210 */ /* 0x000fca0007ffe1ff */
[----:B------:R-:W-:-:S05]  /*02f0*/  IMAD R3, R6, R9, R3 ;  /* 0x0000000906037224 */ /* 0x000fca00078e0203 */
[----:B------:R-:W-:-:S13]  /*0300*/  ISETP.GE.U32.AND P0, PT, R3, R6, PT ;  /* 0x000000060300720c */ /* 0x000fda0003f06070 */
[----:B------:R-:W-:Y:S02]  /*0310*/  @P0 IMAD.IADD R3, R3, 0x1, -R6 ;  /* 0x0000000103030824 */ /* 0x000fe400078e0a06 */
[----:B------:R-:W-:-:S03]  /*0320*/  @P0 VIADD R2, R2, 0x1 ;  /* 0x0000000102020836 */ /* 0x000fc60000000000 */
[----:B------:R-:W-:Y:S01]  /*0330*/  ISETP.GE.U32.AND P1, PT, R3, R6, PT ;  /* 0x000000060300720c */ /* 0x000fe20003f26070 */
[----:B------:R-:W-:-:S12]  /*0340*/  IMAD.MOV.U32 R3, RZ, RZ, RZ ;  /* 0x000000ffff037224 */ /* 0x000fd800078e00ff */
[----:B------:R-:W-:Y:S01]  /*0350*/  @P1 VIADD R2, R2, 0x1 ;  /* 0x0000000102021836 */ /* 0x000fe20000000000 */
[----:B------:R-:W-:Y:S01]  /*0360*/  @!P2 LOP3.LUT R2, RZ, R6, RZ, 0x33, !PT ;  /* 0x00000006ff02a212 */ /* 0x000fe200078e33ff */
[----:B------:R-:W-:Y:S06]  /*0370*/  BRA `(.L_x_4) ;  /* 0x0000000000107947 */ /* 0x000fec0003800000 */
.L_x_3:
[----:B------:R-:W-:-:S07]  /*0380*/  MOV R2, 0x3a0 ;  /* 0x000003a000027802 */ /* 0x000fce0000000f00 */
[----:B------:R-:W-:Y:S05]  /*0390*/  CALL.REL.NOINC `($__internal_0_$__cuda_sm20_div_u64) ;  /* 0x0000000800447944 */ /* 0x000fea0003c00000 */
[----:B------:R-:W-:Y:S01]  /*03a0*/  MOV R2, R0 ;  /* 0x0000000000027202 */ /* 0x000fe20000000f00 */
[----:B------:R-:W-:-:S07]  /*03b0*/  IMAD.MOV.U32 R3, RZ, RZ, R9 ;  /* 0x000000ffff037224 */ /* 0x000fce00078e0009 */
.L_x_4:
[----:B------:R-:W-:Y:S05]  /*03c0*/  BSYNC.RECONVERGENT B1 ;  /* 0x0000000000017941 */ /* 0x000fea0003800200 */
.L_x_2:
[----:B------:R-:W-:Y:S01]  /*03d0*/  IADD3 R23, P1, PT, R2, R23, RZ ;  /* 0x0000001702177210 */ /* 0x000fe20007f3e0ff */
[----:B------:R-:W0:Y:S01]  /*03e0*/  LDCU UR4, c[0x0][0x398] ;  /* 0x00007300ff0477ac */ /* 0x000e220008000800 */
[----:B------:R-:W-:Y:S01]  /*03f0*/  BSSY.RECONVERGENT B1, `(.L_x_5) ;  /* 0x000002a000017945 */ /* 0x000fe20003800200 */
[----:B------:R-:W-:Y:S01]  /*0400*/  IMAD.MOV.U32 R19, RZ, RZ, RZ ;  /* 0x000000ffff137224 */ /* 0x000fe200078e00ff */
[----:B------:R-:W-:Y:S01]  /*0410*/  LOP3.LUT R0, R23, 0x3, RZ, 0xc0, !PT ;  /* 0x0000000317007812 */ /* 0x000fe200078ec0ff */
[----:B------:R-:W-:Y:S01]  /*0420*/  IMAD.X R22, RZ, RZ, R3, P1 ;  /* 0x000000ffff167224 */ /* 0x000fe200008e0603 */
[----:B------:R-:W-:Y:S01]  /*0430*/  MOV R15, R5 ;  /* 0x00000005000f7202 */ /* 0x000fe20000000f00 */
[----:B------:R-:W-:Y:S01]  /*0440*/  IMAD.MOV.U32 R14, RZ, RZ, R4 ;  /* 0x000000ffff0e7224 */ /* 0x000fe200078e0004 */
[----:B------:R-:W-:Y:S01]  /*0450*/  ISETP.NE.U32.AND P0, PT, R0, 0x3, PT ;  /* 0x000000030000780c */ /* 0x000fe20003f05070 */
[----:B------:R-:W-:-:S03]  /*0460*/  IMAD.MOV.U32 R8, RZ, RZ, 0x40800000 ;  /* 0x40800000ff087424 */ /* 0x000fc600078e00ff */
[----:B------:R-:W-:Y:S01]  /*0470*/  ISETP.NE.AND.EX P0, PT, RZ, RZ, PT, P0 ;  /* 0x000000ffff00720c */ /* 0x000fe20003f05300 */
[----:B0-----:R-:W0:-:S12]  /*0480*/  F2F.F64.F32 R12, UR4 ;  /* 0x00000004000c7d10 */ /* 0x001e180008201800 */
[----:B------:R-:W-:Y:S05]  /*0490*/  @!P0 BRA `(.L_x_6) ;  /* 0x00000000007c8947 */ /* 0x000fea0003800000 */
[----:B------:R-:W-:Y:S01]  /*04a0*/  VIADD R20, R23, 0x1 ;  /* 0x0000000117147836 */ /* 0x000fe20000000000 */
[----:B------:R-:W-:Y:S01]  /*04b0*/  MOV R14, R4 ;  /* 0x00000004000e7202 */ /* 0x000fe20000000f00 */
[----:B------:R-:W-:Y:S02]  /*04c0*/  IMAD.MOV.U32 R21, RZ, RZ, RZ ;  /* 0x000000ffff157224 */ /* 0x000fe400078e00ff */
[----:B------:R-:W-:Y:S01]  /*04d0*/  IMAD.MOV.U32 R19, RZ, RZ, RZ ;  /* 0x000000ffff137224 */ /* 0x000fe200078e00ff */
[----:B------:R-:W-:Y:S01]  /*04e0*/  LOP3.LUT R20, R20, 0x3, RZ, 0xc0, !PT ;  /* 0x0000000314147812 */ /* 0x000fe200078ec0ff */
[----:B------:R-:W-:-:S07]  /*04f0*/  IMAD.MOV.U32 R15, RZ, RZ, R5 ;  /* 0x000000ffff0f7224 */ /* 0x000fce00078e0005 */
.L_x_9:
[----:B------:R-:W1:Y:S01]  /*0500*/  I2F.F64.S64 R2, R14 ;  /* 0x0000000e00027312 */ /* 0x000e620000301c00 */
[----:B------:R-:W-:Y:S01]  /*0510*/  IADD3 R20, P0, PT, R20, -0x1, RZ ;  /* 0xffffffff14147810 */ /* 0x000fe20007f1e0ff */
[----:B------:R-:W-:Y:S03]  /*0520*/  BSSY.RECONVERGENT B2, `(.L_x_7) ;  /* 0x0000012000027945 */ /* 0x000fe60003800200 */
[----:B------:R-:W-:Y:S02]  /*0530*/  IADD3.X R21, PT, PT, R21, -0x1, RZ, P0, !PT ;  /* 0xffffffff15157810 */ /* 0x000fe400007fe4ff */
[----:B------:R-:W-:-:S04]  /*0540*/  ISETP.NE.U32.AND P0, PT, R20, RZ, PT ;  /* 0x000000ff1400720c */ /* 0x000fc80003f05070 */
[----:B------:R-:W-:Y:S01]  /*0550*/  ISETP.NE.AND.EX P0, PT, R21, RZ, PT, P0 ;  /* 0x000000ff1500720c */ /* 0x000fe20003f05300 */
[----:B-1----:R-:W-:-:S08]  /*0560*/  DADD R2, R2, 0.5 ;  /* 0x3fe0000002027429 */ /* 0x002fd00000000000 */
[----:B0-----:R-:W-:-:S10]  /*0570*/  DMUL R2, R2, R12 ;  /* 0x0000000c02027228 */ /* 0x001fd40000000000 */
[----:B------:R-:W0:Y:S02]  /*0580*/  F2F.F32.F64 R2, R2 ;  /* 0x0000000200027310 */ /* 0x000e240000301000 */
[----:B0-----:R-:W-:-:S06]  /*0590*/  FFMA R3, R2, R2, 1 ;  /* 0x3f80000002037423 */ /* 0x001fcc0000000002 */
[----:B------:R-:W0:Y:S08]  /*05a0*/  MUFU.RCP R0, R3 ;  /* 0x0000000300007308 */ /* 0x000e300000001000 */
[----:B------:R-:W1:Y:S01]  /*05b0*/  FCHK P1, R8, R3 ;  /* 0x0000000308007302 */ /* 0x000e620000020000 */
[----:B0-----:R-:W-:-:S04]  /*05c0*/  FFMA R9, -R3, R0, 1 ;  /* 0x3f80000003097423 */ /* 0x001fc80000000100 */
[----:B------:R-:W-:-:S04]  /*05d0*/  FFMA R0, R0, R9, R0 ;  /* 0x0000000900007223 */ /* 0x000fc80000000000 */
[----:B------:R-:W-:-:S04]  /*05e0*/  FFMA R9, R0, 4, RZ ;  /* 0x4080000000097823 */ /* 0x000fc800000000ff */
[----:B------:R-:W-:-:S04]  /*05f0*/  FFMA R2, -R3, R9, 4 ;  /* 0x4080000003027423 */ /* 0x000fc80000000109 */
[----:B------:R-:W-:Y:S01]  /*0600*/  FFMA R0, R0, R2, R9 ;  /* 0x0000000200007223 */ /* 0x000fe20000000009 */
[----:B-1----:R-:W-:Y:S06]  /*0610*/  @!P1 BRA `(.L_x_8) ;  /* 0x0000000000089947 */ /* 0x002fec0003800000 */
[----:B------:R-:W-:-:S07]  /*0620*/  MOV R2, 0x640 ;  /* 0x0000064000027802 */ /* 0x000fce0000000f00 */
[----:B------:R-:W-:Y:S05]  /*0630*/  CALL.REL.NOINC `($__internal_1_$__cuda_sm3x_div_rn_noftz_f32_slowpath) ;  /* 0x0000000800a87944 */ /* 0x000fea0003c00000 */
.L_x_8:
[----:B------:R-:W-:Y:S05]  /*0640*/  BSYNC.RECONVERGENT B2 ;  /* 0x0000000000027941 */ /* 0x000fea0003800200 */
.L_x_7:
[----:B------:R-:W-:Y:S01]  /*0650*/  IADD3 R14, P1, PT, R6, R14, RZ ;  /* 0x0000000e060e7210 */ /* 0x000fe20007f3e0ff */
[----:B------:R-:W-:-:S04]  /*0660*/  FADD R19, R0, R19 ;  /* 0x0000001300137221 */ /* 0x000fc80000000000 */
[----:B------:R-:W-:Y:S01]  /*0670*/  IMAD.X R15, R7, 0x1, R15, P1 ;  /* 0x00000001070f7824 */ /* 0x000fe200008e060f */
[----:B------:R-:W-:Y:S07]  /*0680*/  @P0 BRA `(.L_x_9) ;  /* 0xfffffffc009c0947 */ /* 0x000fee000383ffff */
.L_x_6:
[----:B------:R-:W-:Y:S05]  /*0690*/  BSYNC.RECONVERGENT B1 ;  /* 0x0000000000017941 */ /* 0x000fea0003800200 */
.L_x_5:
[----:B------:R-:W-:-:S04]  /*06a0*/  ISETP.GE.U32.AND P0, PT, R23, 0x3, PT ;  /* 0x000000031700780c */ /* 0x000fc80003f06070 */
[----:B------:R-:W-:-:S13]  /*06b0*/  ISETP.GE.U32.AND.EX P0, PT, R22, RZ, PT, P0 ;  /* 0x000000ff1600720c */ /* 0x000fda0003f06100 */
[----:B------:R-:W-:Y:S05]  /*06c0*/  @!P0 BRA `(.L_x_1) ;  /* 0x0000000400588947 */ /* 0x000fea0003800000 */
.L_x_18:
[----:B------:R-:W1:Y:S01]  /*06d0*/  I2F.F64.S64 R2, R14 ;  /* 0x0000000e00027312 */ /* 0x000e620000301c00 */
[----:B------:R-:W-:Y:S01]  /*06e0*/  BSSY.RECONVERGENT B1, `(.L_x_10) ;  /* 0x0000010000017945 */ /* 0x000fe20003800200 */
        /* <DEDUP_REMOVED lines=14> */
[----:B------:R-:W-:-:S07]  /*07d0*/  IMAD.MOV.U32 R10, RZ, RZ, R0 ;  /* 0x000000ffff0a7224 */ /* 0x000fce00078e0000 */
.L_x_11:
[----:B------:R-:W-:Y:S05]  /*07e0*/  BSYNC.RECONVERGENT B1 ;  /* 0x0000000000017941 */ /* 0x000fea0003800200 */
.L_x_10:
[----:B------:R-:W-:Y:S01]  /*07f0*/  IADD3 R14, P0, PT, R6, R14, RZ ;  /* 0x0000000e060e7210 */ /* 0x000fe20007f1e0ff */
[----:B------:R-:W-:Y:S01]  /*0800*/  BSSY.RECONVERGENT B1, `(.L_x_12) ;  /* 0x0000013000017945 */ /* 0x000fe20003800200 */
[----:B------:R-:W-:-:S03]  /*0810*/  FADD R19, R10, R19 ;  /* 0x000000130a137221 */ /* 0x000fc60000000000 */
[----:B------:R-:W-:-:S04]  /*0820*/  IMAD.X R15, R7, 0x1, R15, P0 ;  /* 0x00000001070f7824 */ /* 0x000fc800000e060f */
[----:B------:R-:W0:Y:S02]  /*0830*/  I2F.F64.S64 R2, R14 ;  /* 0x0000000e00027312 */ /* 0x000e240000301c00 */
[----:B0-----:R-:W-:-:S08]  /*0840*/  DADD R2, R2, 0.5 ;  /* 0x3fe0000002027429 */ /* 0x001fd00000000000 */
[----:B------:R-:W-:-:S10]  /*0850*/  DMUL R2, R2, R12 ;  /* 0x0000000c02027228 */ /* 0x000fd40000000000 */
        /* <DEDUP_REMOVED lines=12> */
[----:B------:R-:W-:-:S07]  /*0920*/  MOV R16, R0 ;  /* 0x0000000000107202 */ /* 0x000fce0000000f00 */
.L_x_13:
[----:B------:R-:W-:Y:S05]  /*0930*/  BSYNC.RECONVERGENT B1 ;  /* 0x0000000000017941 */ /* 0x000fea0003800200 */
.L_x_12:
        /* <DEDUP_REMOVED lines=20> */
.L_x_15:
[----:B------:R-:W-:Y:S05]  /*0a80*/  BSYNC.RECONVERGENT B1 ;  /* 0x0000000000017941 */ /* 0x000fea0003800200 */
.L_x_14:
        /* <DEDUP_REMOVED lines=19> */
.L_x_17:
[----:B------:R-:W-:Y:S05]  /*0bc0*/  BSYNC.RECONVERGENT B1 ;  /* 0x0000000000017941 */ /* 0x000fea0003800200 */
.L_x_16:
[----:B------:R-:W-:Y:S01]  /*0bd0*/  IADD3 R14, P0, PT, R6, R14, RZ ;  /* 0x0000000e060e7210 */ /* 0x000fe20007f1e0ff */
[----:B------:R-:W-:-:S04]  /*0be0*/  FADD R19, R19, R0 ;  /* 0x0000000013137221 */ /* 0x000fc80000000000 */
[----:B------:R-:W-:Y:S01]  /*0bf0*/  IMAD.X R15, R7, 0x1, R15, P0 ;  /* 0x00000001070f7824 */ /* 0x000fe200000e060f */
[----:B------:R-:W-:-:S04]  /*0c00*/  ISETP.GE.U32.AND P0, PT, R14, UR10, PT ;  /* 0x0000000a0e007c0c */ /* 0x000fc8000bf06070 */
[----:B------:R-:W-:-:S13]  /*0c10*/  ISETP.GE.AND.EX P0, PT, R15, UR11, PT, P0 ;  /* 0x0000000b0f007c0c */ /* 0x000fda000bf06300 */
[----:B------:R-:W-:Y:S05]  /*0c20*/  @!P0 BRA `(.L_x_18) ;  /* 0xfffffff800a88947 */ /* 0x000fea000383ffff */
.L_x_1:
[----:B------:R-:W-:Y:S05]  /*0c30*/  BSYNC.RECONVERGENT B0 ;  /* 0x0000000000007941 */ /* 0x000fea0003800200 */
.L_x_0:
[----:B------:R-:W1:Y:S01]  /*0c40*/  LDCU.64 UR4, c[0x0][0x380] ;  /* 0x00007000ff0477ac */ /* 0x000e620008000a00 */
[----:B------:R-:W2:Y:S01]  /*0c50*/  LDCU UR12, c[0x0][0x398] ;  /* 0x00007300ff0c77ac */ /* 0x000ea20008000800 */
[----:B-1----:R-:W-:-:S04]  /*0c60*/  LEA R2, P0, R4, UR4, 0x2 ;  /* 0x0000000404027c11 */ /* 0x002fc8000f8010ff */
[----:B------:R-:W-:Y:S01]  /*0c70*/  LEA.HI.X R3, R4, UR5, R5, 0x2, P0 ;  /* 0x0000000504037c11 */ /* 0x000fe200080f1405 */
[----:B--2---:R-:W-:-:S05]  /*0c80*/  FMUL R19, R19, UR12 ;  /* 0x0000000c13137c20 */ /* 0x004fca0008400000 */
[----:B------:R-:W-:Y:S01]  /*0c90*/  STG.E desc[UR6][R2.64], R19 ;  /* 0x0000001302007986 */ /* 0x000fe2000c101906 */
[----:B------:R-:W-:Y:S05]  /*0ca0*/  EXIT ;  /* 0x000000000000794d */ /* 0x000fea0003800000 */
        .weak           $__internal_0_$__cuda_sm20_div_u64
        .type           $__internal_0_$__cuda_sm20_div_u64,@function
        .size           $__internal_0_$__cuda_sm20_div_u64,($__internal_1_$__cuda_sm3x_div_rn_noftz_f32_slowpath - $__internal_0_$__cuda_sm20_div_u64)
$__internal_0_$__cuda_sm20_div_u64:
[----:B------:R-:W0:Y:S08]  /*0cb0*/  I2F.U64.RP R12, R6 ;  /* 0x00000006000c7312 */ /* 0x000e300000309000 */
[----:B0-----:R-:W0:Y:S02]  /*0cc0*/  MUFU.RCP R12, R12 ;  /* 0x0000000c000c7308 */ /* 0x001e240000001000 */
[----:B0-----:R-:W-:-:S06]  /*0cd0*/  IADD3 R8, PT, PT, R12, 0x1ffffffe, RZ ;  /* 0x1ffffffe0c087810 */ /* 0x001fcc0007ffe0ff */
[----:B------:R-:W0:Y:S02]  /*0ce0*/  F2I.U64.TRUNC R8, R8 ;  /* 0x0000000800087311 */ /* 0x000e24000020d800 */
[----:B0-----:R-:W-:-:S04]  /*0cf0*/  IMAD.WIDE.U32 R10, R8, R6, RZ ;  /* 0x00000006080a7225 */ /* 0x001fc800078e00ff */
[----:B------:R-:W-:Y:S01]  /*0d00*/  IMAD R11, R8, R7, R11 ;  /* 0x00000007080b7224 */ /* 0x000fe200078e020b */
[----:B------:R-:W-:-:S03]  /*0d10*/  IADD3 R13, P0, PT, RZ, -R10, RZ ;  /* 0x8000000aff0d7210 */ /* 0x000fc60007f1e0ff */
[----:B------:R-:W-:Y:S02]  /*0d20*/  IMAD R11, R9, R6, R11 ;  /* 0x00000006090b7224 */ /* 0x000fe400078e020b */
[----:B------:R-:W-:-:S04]  /*0d30*/  IMAD.HI.U32 R10, R8, R13, RZ ;  /* 0x0000000d080a7227 */ /* 0x000fc800078e00ff */
[----:B------:R-:W-:Y:S02]  /*0d40*/  IMAD.X R15, RZ, RZ, ~R11, P0 ;  /* 0x000000ffff0f7224 */ /* 0x000fe400000e0e0b */
[----:B------:R-:W-:Y:S02]  /*0d50*/  IMAD.MOV.U32 R11, RZ, RZ, R8 ;  /* 0x000000ffff0b7224 */ /* 0x000fe400078e0008 */
[-C--:B------:R-:W-:Y:S02]  /*0d60*/  IMAD R17, R9, R15.reuse, RZ ;  /* 0x0000000f09117224 */ /* 0x080fe400078e02ff */
[----:B------:R-:W-:-:S04]  /*0d70*/  IMAD.WIDE.U32 R10, P0, R8, R15, R10 ;  /* 0x0000000f080a7225 */ /* 0x000fc8000780000a */
[----:B------:R-:W-:-:S04]  /*0d80*/  IMAD.HI.U32 R15, R9, R15, RZ ;  /* 0x0000000f090f7227 */ /* 0x000fc800078e00ff */
[----:B------:R-:W-:-:S05]  /*0d90*/  IMAD.HI.U32 R10, P1, R9, R13, R10 ;  /* 0x0000000d090a7227 */ /* 0x000fca000782000a */
[----:B------:R-:W-:Y:S01]  /*0da0*/  IADD3 R11, P2, PT, R17, R10, RZ ;  /* 0x0000000a110b7210 */ /* 0x000fe20007f5e0ff */
[----:B------:R-:W-:-:S04]  /*0db0*/  IMAD.X R10, R15, 0x1, R9, P0 ;  /* 0x000000010f0a7824 */ /* 0x000fc800000e0609 */
[----:B------:R-:W-:Y:S01]  /*0dc0*/  IMAD.WIDE.U32 R8, R11, R6, RZ ;  /* 0x000000060b087225 */ /* 0x000fe200078e00ff */
[----:B------:R-:W-:-:S03]  /*0dd0*/  IADD3.X R13, PT, PT, RZ, RZ, R10, P2, P1 ;  /* 0x000000ffff0d7210 */ /* 0x000fc600017e240a */
[----:B------:R-:W-:Y:S01]  /*0de0*/  IMAD R9, R11, R7, R9 ;  /* 0x000000070b097224 */ /* 0x000fe200078e0209 */
[----:B------:R-:W-:-:S03]  /*0df0*/  IADD3 R15, P0, PT, RZ, -R8, RZ ;  /* 0x80000008ff0f7210 */ /* 0x000fc60007f1e0ff */
[----:B------:R-:W-:Y:S02]  /*0e00*/  IMAD R9, R13, R6, R9 ;  /* 0x000000060d097224 */ /* 0x000fe400078e0209 */
[----:B------:R-:W-:-:S04]  /*0e10*/  IMAD.HI.U32 R10, R11, R15, RZ ;  /* 0x0000000f0b0a7227 */ /* 0x000fc800078e00ff */
[----:B------:R-:W-:Y:S02]  /*0e20*/  IMAD.X R8, RZ, RZ, ~R9, P0 ;  /* 0x000000ffff087224 */ /* 0x000fe400000e0e09 */
[----:B------:R-:W-:Y:S02]  /*0e30*/  IMAD.MOV.U32 R9, RZ, RZ, RZ ;  /* 0x000000ffff097224 */ /* 0x000fe400078e00ff */
[----:B------:R-:W-:-:S04]  /*0e40*/  IMAD.WIDE.U32 R10, P0, R11, R8, R10 ;  /* 0x000000080b0a7225 */ /* 0x000fc8000780000a */
[C---:B------:R-:W-:Y:S02]  /*0e50*/  IMAD R12, R13.reuse, R8, RZ ;  /* 0x000000080d0c7224 */ /* 0x040fe400078e02ff */
[----:B------:R-:W-:-:S04]  /*0e60*/  IMAD.HI.U32 R11, P1, R13, R15, R10 ;  /* 0x0000000f0d0b7227 */ /* 0x000fc8000782000a */
[----:B------:R-:W-:Y:S01]  /*0e70*/  IMAD.HI.U32 R8, R13, R8, RZ ;  /* 0x000000080d087227 */ /* 0x000fe200078e00ff */
[----:B------:R-:W-:-:S04]  /*0e80*/  IADD3 R11, P2, PT, R12, R11, RZ ;  /* 0x0000000b0c0b7210 */ /* 0x000fc80007f5e0ff */
[----:B------:R-:W-:Y:S01]  /*0e90*/  IADD3.X R13, PT, PT, R8, R13, RZ, P0, !PT ;  /* 0x0000000d080d7210 */ /* 0x000fe200007fe4ff */
[----:B------:R-:W-:-:S03]  /*0ea0*/  IMAD.HI.U32 R8, R11, R3, RZ ;  /* 0x000000030b087227 */ /* 0x000fc600078e00ff */
[----:B------:R-:W-:Y:S01]  /*0eb0*/  IADD3.X R13, PT, PT, RZ, RZ, R13, P2, P1 ;  /* 0x000000ffff0d7210 */ /* 0x000fe200017e240d */
[----:B------:R-:W-:-:S04]  /*0ec0*/  IMAD.WIDE.U32 R8, R11, R0, R8 ;  /* 0x000000000b087225 */ /* 0x000fc800078e0008 */
[C---:B------:R-:W-:Y:S02]  /*0ed0*/  IMAD R11, R13.reuse, R0, RZ ;  /* 0x000000000d0b7224 */ /* 0x040fe400078e02ff */
[----:B------:R-:W-:-:S04]  /*0ee0*/  IMAD.HI.U32 R8, P0, R13, R3, R8 ;  /* 0x000000030d087227 */ /* 0x000fc80007800008 */
[----:B------:R-:W-:Y:S01]  /*0ef0*/  IMAD.HI.U32 R10, R13, R0, RZ ;  /* 0x000000000d0a7227 */ /* 0x000fe200078e00ff */
[----:B------:R-:W-:-:S03]  /*0f00*/  IADD3 R11, P1, PT, R11, R8, RZ ;  /* 0x000000080b0b7210 */ /* 0x000fc60007f3e0ff */
[----:B------:R-:W-:Y:S02]  /*0f10*/  IMAD.X R10, RZ, RZ, R10, P0 ;  /* 0x000000ffff0a7224 */ /* 0x000fe400000e060a */
[----:B------:R-:W-:-:S04]  /*0f20*/  IMAD.WIDE.U32 R8, R11, R6, RZ ;  /* 0x000000060b087225 */ /* 0x000fc800078e00ff */
[----:B------:R-:W-:Y:S01]  /*0f30*/  IMAD.X R13, RZ, RZ, R10, P1 ;  /* 0x000000ffff0d7224 */ /* 0x000fe200008e060a */
[----:B------:R-:W-:Y:S01]  /*0f40*/  IADD3 R15, P1, PT, -R8, R3, RZ ;  /* 0x00000003080f7210 */ /* 0x000fe20007f3e1ff */
[----:B------:R-:W-:-:S03]  /*0f50*/  IMAD R9, R11, R7, R9 ;  /* 0x000000070b097224 */ /* 0x000fc600078e0209 */
[-C--:B------:R-:W-:Y:S01]  /*0f60*/  ISETP.GE.U32.AND P0, PT, R15, R6.reuse, PT ;  /* 0x000000060f00720c */ /* 0x080fe20003f06070 */
[----:B------:R-:W-:-:S04]  /*0f70*/  IMAD R9, R13, R6, R9 ;  /* 0x000000060d097224 */ /* 0x000fc800078e0209 */
[----:B------:R-:W-:Y:S01]  /*0f80*/  IMAD.X R12, R0, 0x1, ~R9, P1 ;  /* 0x00000001000c7824 */ /* 0x000fe200008e0e09 */
[----:B------:R-:W-:Y:S02]  /*0f90*/  IADD3 R0, P2, PT, R11, 0x1, RZ ;  /* 0x000000010b007810 */ /* 0x000fe40007f5e0ff */
[----:B------:R-:W-:Y:S02]  /*0fa0*/  IADD3 R3, P1, PT, -R6, R15, RZ ;  /* 0x0000000f06037210 */ /* 0x000fe40007f3e1ff */
[----:B------:R-:W-:Y:S01]  /*0fb0*/  ISETP.GE.U32.AND.EX P0, PT, R12, R7, PT, P0 ;  /* 0x000000070c00720c */ /* 0x000fe20003f06100 */
[----:B------:R-:W-:Y:S01]  /*0fc0*/  IMAD.X R8, RZ, RZ, R13, P2 ;  /* 0x000000ffff087224 */ /* 0x000fe200010e060d */
[----:B------:R-:W-:Y:S02]  /*0fd0*/  IADD3.X R10, PT, PT, ~R7, R12, RZ, P1, !PT ;  /* 0x0000000c070a7210 */ /* 0x000fe40000ffe5ff */
[----:B------:R-:W-:Y:S02]  /*0fe0*/  SEL R11, R0, R11, P0 ;  /* 0x0000000b000b7207 */ /* 0x000fe40000000000 */
[----:B------:R-:W-:-:S02]  /*0ff0*/  SEL R3, R3, R15, P0 ;  /* 0x0000000f03037207 */ /* 0x000fc40000000000 */
[----:B------:R-:W-:Y:S02]  /*1000*/  SEL R8, R8, R13, P0 ;  /* 0x0000000d08087207 */ /* 0x000fe40000000000 */
[----:B------:R-:W-:Y:S02]  /*1010*/  IADD3 R0, P2, PT, R11, 0x1, RZ ;  /* 0x000000010b007810 */ /* 0x000fe40007f5e0ff */
[----:B------:R-:W-:Y:S02]  /*1020*/  SEL R10, R10, R12, P0 ;  /* 0x0000000c0a0a7207 */ /* 0x000fe40000000000 */
[----:B------:R-:W-:Y:S01]  /*1030*/  ISETP.GE.U32.AND P0, PT, R3, R6, PT ;  /* 0x000000060300720c */ /* 0x000fe20003f06070 */
[----:B------:R-:W-:Y:S01]  /*1040*/  IMAD.X R9, RZ, RZ, R8, P2 ;  /* 0x000000ffff097224 */ /* 0x000fe200010e0608 */
[----:B------:R-:W-:Y:S01]  /*1050*/  ISETP.NE.U32.AND P1, PT, R6, RZ, PT ;  /* 0x000000ff0600720c */ /* 0x000fe20003f25070 */
[----:B------:R-:W-:Y:S01]  /*1060*/  IMAD.MOV.U32 R3, RZ, RZ, 0x0 ;  /* 0x00000000ff037424 */ /* 0x000fe200078e00ff */
[----:B------:R-:W-:-:S02]  /*1070*/  ISETP.GE.U32.AND.EX P0, PT, R10, R7, PT, P0 ;  /* 0x000000070a00720c */ /* 0x000fc40003f06100 */
[----:B------:R-:W-:Y:S02]  /*1080*/  ISETP.NE.AND.EX P1, PT, R7, RZ, PT, P1 ;  /* 0x000000ff0700720c */ /* 0x000fe40003f25310 */
[----:B------:R-:W-:Y:S02]  /*1090*/  SEL R0, R0, R11, P0 ;  /* 0x0000000b00007207 */ /* 0x000fe40000000000 */
[----:B------:R-:W-:Y:S02]  /*10a0*/  SEL R9, R9, R8, P0 ;  /* 0x0000000809097207 */ /* 0x000fe40000000000 */
[----:B------:R-:W-:Y:S02]  /*10b0*/  SEL R0, R0, 0xffffffff, P1 ;  /* 0xffffffff00007807 */ /* 0x000fe40000800000 */
[----:B------:R-:W-:Y:S01]  /*10c0*/  SEL R9, R9, 0xffffffff, P1 ;  /* 0xffffffff09097807 */ /* 0x000fe20000800000 */
[----:B------:R-:W-:Y:S06]  /*10d0*/  RET.REL.NODEC R2 `(_Z7calc_piPfllf) ;  /* 0xffffffec02c87950 */ /* 0x000fec0003c3ffff */
        .weak           $__internal_1_$__cuda_sm3x_div_rn_noftz_f32_slowpath
        .type           $__internal_1_$__cuda_sm3x_div_rn_noftz_f32_slowpath,@function
        .size           $__internal_1_$__cuda_sm3x_div_rn_noftz_f32_slowpath,(.L_x_32 - $__internal_1_$__cuda_sm3x_div_rn_noftz_f32_slowpath)
$__internal_1_$__cuda_sm3x_div_rn_noftz_f32_slowpath:
[----:B------:R-:W-:Y:S01]  /*10e0*/  SHF.R.U32.HI R9, RZ, 0x17, R3 ;  /* 0x00000017ff097819 */ /* 0x000fe20000011603 */
[----:B------:R-:W-:Y:S01]  /*10f0*/  BSSY.RECONVERGENT B3, `(.L_x_19) ;  /* 0x0000064000037945 */ /* 0x000fe20003800200 */
[----:B------:R-:W-:Y:S01]  /*1100*/  SHF.R.U32.HI R11, RZ, 0x17, R8 ;  /* 0x00000017ff0b7819 */ /* 0x000fe20000011608 */
[----:B------:R-:W-:Y:S01]  /*1110*/  IMAD.MOV.U32 R16, RZ, RZ, 0x40800000 ;  /* 0x40800000ff107424 */ /* 0x000fe200078e00ff */
[----:B------:R-:W-:Y:S02]  /*1120*/  LOP3.LUT R9, R9, 0xff, RZ, 0xc0, !PT ;  /* 0x000000ff09097812 */ /* 0x000fe400078ec0ff */
[----:B------:R-:W-:-:S03]  /*1130*/  LOP3.LUT R11, R11, 0xff, RZ, 0xc0, !PT ;  /* 0x000000ff0b0b7812 */ /* 0x000fc600078ec0ff */
[----:B------:R-:W-:Y:S01]  /*1140*/  VIADD R17, R9, 0xffffffff ;  /* 0xffffffff09117836 */ /* 0x000fe20000000000 */
[----:B------:R-:W-:-:S04]  /*1150*/  IADD3 R18, PT, PT, R11, -0x1, RZ ;  /* 0xffffffff0b127810 */ /* 0x000fc80007ffe0ff */
[----:B------:R-:W-:-:S04]  /*1160*/  ISETP.GT.U32.AND P1, PT, R17, 0xfd, PT ;  /* 0x000000fd1100780c */ /* 0x000fc80003f24070 */
[----:B------:R-:W-:-:S13]  /*1170*/  ISETP.GT.U32.OR P1, PT, R18, 0xfd, P1 ;  /* 0x000000fd1200780c */ /* 0x000fda0000f24470 */
[----:B------:R-:W-:Y:S01]  /*1180*/  @!P1 IMAD.MOV.U32 R10, RZ, RZ, RZ ;  /* 0x000000ffff0a9224 */ /* 0x000fe200078e00ff */
[----:B------:R-:W-:Y:S06]  /*1190*/  @!P1 BRA `(.L_x_20) ;  /* 0x0000000000609947 */ /* 0x000fec0003800000 */
[----:B------:R-:W-:Y:S01]  /*11a0*/  IMAD.MOV.U32 R0, RZ, RZ, 0x40800000 ;  /* 0x40800000ff007424 */ /* 0x000fe200078e00ff */
[----:B------:R-:W-:-:S04]  /*11b0*/  FSETP.GTU.FTZ.AND P2, PT, |R3|, +INF , PT ;  /* 0x7f8000000300780b */ /* 0x000fc80003f5c200 */
[----:B------:R-:W-:-:S04]  /*11c0*/  FSETP.GTU.FTZ.AND P1, PT, |R0|, +INF , PT ;  /* 0x7f8000000000780b */ /* 0x000fc80003f3c200 */
[----:B------:R-:W-:-:S13]  /*11d0*/  PLOP3.LUT P1, PT, P1, P2, PT, 0xf8, 0x8f ;  /* 0x00000000008f781c */ /* 0x000fda0000f25f70 */
[----:B------:R-:W-:Y:S05]  /*11e0*/  @P1 BRA `(.L_x_21) ;  /* 0x00000004004c1947 */ /* 0x000fea0003800000 */
[----:B------:R-:W-:-:S13]  /*11f0*/  LOP3.LUT P1, RZ, R3, 0x7fffffff, R16, 0xc8, !PT ;  /* 0x7fffffff03ff7812 */ /* 0x000fda000782c810 */
[----:B------:R-:W-:Y:S05]  /*1200*/  @!P1 BRA `(.L_x_22) ;  /* 0x00000004003c9947 */ /* 0x000fea0003800000 */
[C---:B------:R-:W-:Y:S02]  /*1210*/  FSETP.NEU.FTZ.AND P3, PT, |R0|.reuse, +INF , PT ;  /* 0x7f8000000000780b */ /* 0x040fe40003f7d200 */
[----:B------:R-:W-:Y:S02]  /*1220*/  FSETP.NEU.FTZ.AND P2, PT, |R3|, +INF , PT ;  /* 0x7f8000000300780b */ /* 0x000fe40003f5d200 */
[----:B------:R-:W-:-:S11]  /*1230*/  FSETP.NEU.FTZ.AND P1, PT, |R0|, +INF , PT ;  /* 0x7f8000000000780b */ /* 0x000fd60003f3d200 */
[----:B------:R-:W-:Y:S05]  /*1240*/  @!P2 BRA !P3, `(.L_x_22) ;  /* 0x00000004002ca947 */ /* 0x000fea0005800000 */
[----:B------:R-:W-:-:S04]  /*1250*/  LOP3.LUT P3, RZ, R16, 0x7fffffff, RZ, 0xc0, !PT ;  /* 0x7fffffff10ff7812 */ /* 0x000fc8000786c0ff */
[----:B------:R-:W-:-:S13]  /*1260*/  PLOP3.LUT P2, PT, P2, P3, PT, 0x2f, 0xf2 ;  /* 0x0000000000f2781c */ /* 0x000fda0001746577 */
[----:B------:R-:W-:Y:S05]  /*1270*/  @P2 BRA `(.L_x_23) ;  /* 0x0000000400182947 */ /* 0x000fea0003800000 */
[----:B------:R-:W-:-:S04]  /*1280*/  LOP3.LUT P2, RZ, R3, 0x7fffffff, RZ, 0xc0, !PT ;  /* 0x7fffffff03ff7812 */ /* 0x000fc8000784c0ff */
[----:B------:R-:W-:-:S13]  /*1290*/  PLOP3.LUT P1, PT, P1, P2, PT, 0x2f, 0xf2 ;  /* 0x0000000000f2781c */ /* 0x000fda0000f24577 */
[----:B------:R-:W-:Y:S05]  /*12a0*/  @P1 BRA `(.L_x_24) ;  /* 0x0000000400001947 */ /* 0x000fea0003800000 */
[----:B------:R-:W-:Y:S02]  /*12b0*/  ISETP.GE.AND P1, PT, R18, RZ, PT ;  /* 0x000000ff1200720c */ /* 0x000fe40003f26270 */
[----:B------:R-:W-:-:S11]  /*12c0*/  ISETP.GE.AND P2, PT, R17, RZ, PT ;  /* 0x000000ff1100720c */ /* 0x000fd60003f46270 */
[----:B------:R-:W-:Y:S01]  /*12d0*/  @P1 IMAD.MOV.U32 R10, RZ, RZ, RZ ;  /* 0x000000ffff0a1224 */ /* 0x000fe200078e00ff */
[----:B------:R-:W-:Y:S01]  /*12e0*/  @!P1 MOV R10, 0xffffffc0 ;  /* 0xffffffc0000a9802 */ /* 0x000fe20000000f00 */
[----:B------:R-:W-:Y:S01]  /*12f0*/  @!P1 FFMA R16, R0, 1.84467440737095516160e+19, RZ ;  /* 0x5f80000000109823 */ /* 0x000fe200000000ff */
[----:B------:R-:W-:-:S03]  /*1300*/  @!P2 FFMA R3, R3, 1.84467440737095516160e+19, RZ ;  /* 0x5f8000000303a823 */ /* 0x000fc600000000ff */
[----:B------:R-:W-:-:S07]  /*1310*/  @!P2 VIADD R10, R10, 0x40 ;  /* 0x000000400a0aa836 */ /* 0x000fce0000000000 */
.L_x_20:
[----:B------:R-:W-:Y:S01]  /*1320*/  LEA R24, R9, 0xc0800000, 0x17 ;  /* 0xc080000009187811 */ /* 0x000fe200078eb8ff */
[----:B------:R-:W-:Y:S01]  /*1330*/  VIADD R11, R11, 0xffffff81 ;  /* 0xffffff810b0b7836 */ /* 0x000fe20000000000 */
[----:B------:R-:W-:Y:S03]  /*1340*/  BSSY.RECONVERGENT B4, `(.L_x_25) ;  /* 0x0000035000047945 */ /* 0x000fe60003800200 */
[----:B------:R-:W-:Y:S02]  /*1350*/  IMAD.IADD R24, R3, 0x1, -R24 ;  /* 0x0000000103187824 */ /* 0x000fe400078e0a18 */
[C---:B------:R-:W-:Y:S01]  /*1360*/  IMAD R0, R11.reuse, -0x800000, R16 ;  /* 0xff8000000b007824 */ /* 0x040fe200078e0210 */
[----:B------:R-:W-:Y:S01]  /*1370*/  IADD3 R11, PT, PT, R11, 0x7f, -R9 ;  /* 0x0000007f0b0b7810 */ /* 0x000fe20007ffe809 */
[----:B------:R-:W0:Y:S01]  /*1380*/  MUFU.RCP R18, R24 ;  /* 0x0000001800127308 */ /* 0x000e220000001000 */
[----:B------:R-:W-:-:S03]  /*1390*/  FADD.FTZ R3, -R24, -RZ ;  /* 0x800000ff18037221 */ /* 0x000fc60000010100 */
[----:B------:R-:W-:Y:S02]  /*13a0*/  IMAD.IADD R11, R11, 0x1, R10 ;  /* 0x000000010b0b7824 */ /* 0x000fe400078e020a */
[----:B0-----:R-:W-:-:S04]  /*13b0*/  FFMA R17, R18, R3, 1 ;  /* 0x3f80000012117423 */ /* 0x001fc80000000003 */
[----:B------:R-:W-:-:S04]  /*13c0*/  FFMA R17, R18, R17, R18 ;  /* 0x0000001112117223 */ /* 0x000fc80000000012 */
[----:B------:R-:W-:-:S04]  /*13d0*/  FFMA R16, R0, R17, RZ ;  /* 0x0000001100107223 */ /* 0x000fc800000000ff */
[----:B------:R-:W-:-:S04]  /*13e0*/  FFMA R18, R3, R16, R0 ;  /* 0x0000001003127223 */ /* 0x000fc80000000000 */
[----:B------:R-:W-:-:S04]  /*13f0*/  FFMA R18, R17, R18, R16 ;  /* 0x0000001211127223 */ /* 0x000fc80000000010 */
[----:B------:R-:W-:-:S04]  /*1400*/  FFMA R3, R3, R18, R0 ;  /* 0x0000001203037223 */ /* 0x000fc80000000000 */
[----:B------:R-:W-:-:S05]  /*1410*/  FFMA R0, R17, R3, R18 ;  /* 0x0000000311007223 */ /* 0x000fca0000000012 */
[----:B------:R-:W-:-:S04]  /*1420*/  SHF.R.U32.HI R9, RZ, 0x17, R0 ;  /* 0x00000017ff097819 */ /* 0x000fc80000011600 */
[----:B------:R-:W-:-:S04]  /*1430*/  LOP3.LUT R10, R9, 0xff, RZ, 0xc0, !PT ;  /* 0x000000ff090a7812 */ /* 0x000fc800078ec0ff */
[----:B------:R-:W-:-:S05]  /*1440*/  IADD3 R9, PT, PT, R10, R11, RZ ;  /* 0x0000000b0a097210 */ /* 0x000fca0007ffe0ff */
[----:B------:R-:W-:-:S05]  /*1450*/  VIADD R10, R9, 0xffffffff ;  /* 0xffffffff090a7836 */ /* 0x000fca0000000000 */
[----:B------:R-:W-:-:S13]  /*1460*/  ISETP.GE.U32.AND P1, PT, R10, 0xfe, PT ;  /* 0x000000fe0a00780c */ /* 0x000fda0003f26070 */
[----:B------:R-:W-:Y:S05]  /*1470*/  @!P1 BRA `(.L_x_26) ;  /* 0x0000000000809947 */ /* 0x000fea0003800000 */
[----:B------:R-:W-:-:S13]  /*1480*/  ISETP.GT.AND P1, PT, R9, 0xfe, PT ;  /* 0x000000fe0900780c */ /* 0x000fda0003f24270 */
[----:B------:R-:W-:Y:S05]  /*1490*/  @P1 BRA `(.L_x_27) ;  /* 0x00000000006c1947 */ /* 0x000fea0003800000 */
[----:B------:R-:W-:-:S13]  /*14a0*/  ISETP.GE.AND P1, PT, R9, 0x1, PT ;  /* 0x000000010900780c */ /* 0x000fda0003f26270 */
[----:B------:R-:W-:Y:S05]  /*14b0*/  @P1 BRA `(.L_x_28) ;  /* 0x0000000000741947 */ /* 0x000fea0003800000 */
[----:B------:R-:W-:Y:S02]  /*14c0*/  ISETP.GE.AND P1, PT, R9, -0x18, PT ;  /* 0xffffffe80900780c */ /* 0x000fe40003f26270 */
[----:B------:R-:W-:-:S11]  /*14d0*/  LOP3.LUT R0, R0, 0x80000000, RZ, 0xc0, !PT ;  /* 0x8000000000007812 */ /* 0x000fd600078ec0ff */
[----:B------:R-:W-:Y:S05]  /*14e0*/  @!P1 BRA `(.L_x_28) ;  /* 0x0000000000689947 */ /* 0x000fea0003800000 */
[CCC-:B------:R-:W-:Y:S01]  /*14f0*/  FFMA.RZ R10, R17.reuse, R3.reuse, R18.reuse ;  /* 0x00000003110a7223 */ /* 0x1c0fe2000000c012 */
[CCC-:B------:R-:W-:Y:S01]  /*1500*/  FFMA.RP R11, R17.reuse, R3.reuse, R18.reuse ;  /* 0x00000003110b7223 */ /* 0x1c0fe20000008012 */
[----:B------:R-:W-:Y:S01]  /*1510*/  FFMA.RM R18, R17, R3, R18 ;  /* 0x0000000311127223 */ /* 0x000fe20000004012 */
[C---:B------:R-:W-:Y:S01]  /*1520*/  VIADD R3, R9.reuse, 0x20 ;  /* 0x0000002009037836 */ /* 0x040fe20000000000 */
[C---:B------:R-:W-:Y:S02]  /*1530*/  ISETP.NE.AND P3, PT, R9.reuse, RZ, PT ;  /* 0x000000ff0900720c */ /* 0x040fe40003f65270 */
[----:B------:R-:W-:Y:S02]  /*1540*/  LOP3.LUT R10, R10, 0x7fffff, RZ, 0xc0, !PT ;  /* 0x007fffff0a0a7812 */ /* 0x000fe400078ec0ff */
[----:B------:R-:W-:Y:S01]  /*1550*/  ISETP.NE.AND P2, PT, R9, RZ, PT ;  /* 0x000000ff0900720c */ /* 0x000fe20003f45270 */
[----:B------:R-:W-:Y:S01]  /*1560*/  IMAD.MOV R9, RZ, RZ, -R9 ;  /* 0x000000ffff097224 */ /* 0x000fe200078e0a09 */
[----:B------:R-:W-:-:S02]  /*1570*/  LOP3.LUT R10, R10, 0x800000, RZ, 0xfc, !PT ;  /* 0x008000000a0a7812 */ /* 0x000fc400078efcff */
[----:B------:R-:W-:Y:S02]  /*1580*/  FSETP.NEU.FTZ.AND P1, PT, R11, R18, PT ;  /* 0x000000120b00720b */ /* 0x000fe40003f3d000 */
[----:B------:R-:W-:Y:S02]  /*1590*/  SHF.L.U32 R3, R10, R3, RZ ;  /* 0x000000030a037219 */ /* 0x000fe400000006ff */
[----:B------:R-:W-:Y:S02]  /*15a0*/  SEL R9, R9, RZ, P3 ;  /* 0x000000ff09097207 */ /* 0x000fe40001800000 */
[----:B------:R-:W-:Y:S02]  /*15b0*/  ISETP.NE.AND P2, PT, R3, RZ, P2 ;  /* 0x000000ff0300720c */ /* 0x000fe40001745270 */
[----:B------:R-:W-:Y:S02]  /*15c0*/  SHF.R.U32.HI R9, RZ, R9, R10 ;  /* 0x00000009ff097219 */ /* 0x000fe4000001160a */
[----:B------:R-:W-:-:S02]  /*15d0*/  PLOP3.LUT P1, PT, P1, P2, PT, 0xf8, 0x8f ;  /* 0x00000000008f781c */ /* 0x000fc40000f25f70 */
[----:B------:R-:W-:Y:S02]  /*15e0*/  SHF.R.U32.HI R3, RZ, 0x1, R9 ;  /* 0x00000001ff037819 */ /* 0x000fe40000011609 */
[----:B------:R-:W-:-:S04]  /*15f0*/  SEL R10, RZ, 0x1, !P1 ;  /* 0x00000001ff0a7807 */ /* 0x000fc80004800000 */
[----:B------:R-:W-:-:S04]  /*1600*/  LOP3.LUT R10, R10, 0x1, R3, 0xf8, !PT ;  /* 0x000000010a0a7812 */ /* 0x000fc800078ef803 */
[----:B------:R-:W-:-:S04]  /*1610*/  LOP3.LUT R10, R10, R9, RZ, 0xc0, !PT ;  /* 0x000000090a0a7212 */ /* 0x000fc800078ec0ff */
[----:B------:R-:W-:-:S04]  /*1620*/  IADD3 R3, PT, PT, R3, R10, RZ ;  /* 0x0000000a03037210 */ /* 0x000fc80007ffe0ff */
[----:B------:R-:W-:Y:S01]  /*1630*/  LOP3.LUT R0, R3, R0, RZ, 0xfc, !PT ;  /* 0x0000000003007212 */ /* 0x000fe200078efcff */
[----:B------:R-:W-:Y:S06]  /*1640*/  BRA `(.L_x_28) ;  /* 0x0000000000107947 */ /* 0x000fec0003800000 */
.L_x_27:
[----:B------:R-:W-:-:S04]  /*1650*/  LOP3.LUT R0, R0, 0x80000000, RZ, 0xc0, !PT ;  /* 0x8000000000007812 */ /* 0x000fc800078ec0ff */
[----:B------:R-:W-:Y:S01]  /*1660*/  LOP3.LUT R0, R0, 0x7f800000, RZ, 0xfc, !PT ;  /* 0x7f80000000007812 */ /* 0x000fe200078efcff */
[----:B------:R-:W-:Y:S06]  /*1670*/  BRA `(.L_x_28) ;  /* 0x0000000000047947 */ /* 0x000fec0003800000 */
.L_x_26:
[----:B------:R-:W-:-:S07]  /*1680*/  IMAD R0, R11, 0x800000, R0 ;  /* 0x008000000b007824 */ /* 0x000fce00078e0200 */
.L_x_28:
[----:B------:R-:W-:Y:S05]  /*1690*/  BSYNC.RECONVERGENT B4 ;  /* 0x0000000000047941 */ /* 0x000fea0003800200 */
.L_x_25:
[----:B------:R-:W-:Y:S05]  /*16a0*/  BRA `(.L_x_29) ;  /* 0x0000000000207947 */ /* 0x000fea0003800000 */
.L_x_24:
[----:B------:R-:W-:-:S04]  /*16b0*/  LOP3.LUT R0, R3, 0x80000000, R16, 0x48, !PT ;  /* 0x8000000003007812 */ /* 0x000fc800078e4810 */
[----:B------:R-:W-:Y:S01]  /*16c0*/  LOP3.LUT R0, R0, 0x7f800000, RZ, 0xfc, !PT ;  /* 0x7f80000000007812 */ /* 0x000fe200078efcff */
[----:B------:R-:W-:Y:S06]  /*16d0*/  BRA `(.L_x_29) ;  /* 0x0000000000147947 */ /* 0x000fec0003800000 */
.L_x_23:
[----:B------:R-:W-:Y:S01]  /*16e0*/  LOP3.LUT R0, R3, 0x80000000, R16, 0x48, !PT ;  /* 0x8000000003007812 */ /* 0x000fe200078e4810 */
[----:B------:R-:W-:Y:S06]  /*16f0*/  BRA `(.L_x_29) ;  /* 0x00000000000c7947 */ /* 0x000fec0003800000 */
.L_x_22:
[----:B------:R-:W0:Y:S01]  /*1700*/  MUFU.RSQ R0, -QNAN ;  /* 0xffc0000000007908 */ /* 0x000e220000001400 */
[----:B------:R-:W-:Y:S05]  /*1710*/  BRA `(.L_x_29) ;  /* 0x0000000000047947 */ /* 0x000fea0003800000 */
.L_x_21:
[----:B------:R-:W-:-:S07]  /*1720*/  FADD.FTZ R0, R0, R3 ;  /* 0x0000000300007221 */ /* 0x000fce0000010000 */
.L_x_29:
[----:B------:R-:W-:Y:S05]  /*1730*/  BSYNC.RECONVERGENT B3 ;  /* 0x0000000000037941 */ /* 0x000fea0003800200 */
.L_x_19:
[----:B------:R-:W-:-:S04]  /*1740*/  IMAD.MOV.U32 R3, RZ, RZ, 0x0 ;  /* 0x00000000ff037424 */ /* 0x000fc800078e00ff */
[----:B0-----:R-:W-:Y:S05]  /*1750*/  RET.REL.NODEC R2 `(_Z7calc_piPfllf) ;  /* 0xffffffe802287950 */ /* 0x001fea0003c3ffff */
.L_x_30:
[----:B------:R-:W-:-:S00]  /*1760*/  BRA `(.L_x_30) ;  /* 0xfffffffc00fc7947 */ /* 0x000fc0000383ffff */
[----:B------:R-:W-:-:S00]  /*1770*/  NOP ;  /* 0x0000000000007918 */ /* 0x000fc00000000000 */
        /* <DEDUP_REMOVED lines=8> */
.L_x_32:


//--------------------- .nv.shared.reserved.0     --------------------------
	.section	.nv.shared.reserved.0,"aw",@nobits
	.weak		__nv_reservedSMEM_offset_0_alias
	.size		__nv_reservedSMEM_offset_0_alias, 0, 64
	.other		__nv_reservedSMEM_offset_0_alias,@"STO_CUDA_RESERVED_SHARED STV_DEFAULT"
__nv_reservedSMEM_offset_0_alias:
	.zero		0
	.zero		64


//--------------------- .nv.constant0._Z7calc_piPfllf --------------------------
	.section	.nv.constant0._Z7calc_piPfllf,"a",@progbits
	.sectionflags	@""
	.align	4
.nv.constant0._Z7calc_piPfllf:
	.zero		924


//--------------------- SYMBOLS --------------------------

	.type		.nv.reservedSmem.offset0,@object
	.size		.nv.reservedSmem.offset0,0x4
